	.headerflags	@"EF_CUDA_TEXMODE_UNIFIED EF_CUDA_64BIT_ADDRESS EF_CUDA_SM86 EF_CUDA_VIRTUAL_SM(EF_CUDA_SM86)"
	.elftype	@"ET_EXEC"


//--------------------- .nv.info                  --------------------------
	.section	.nv.info,"",@"SHT_CUDA_INFO"
	.align	4


	//----- nvinfo : EIATTR_REGCOUNT
	.align		4
        /*0000*/ 	.byte	0x04, 0x2f
        /*0002*/ 	.short	(.L_1 - .L_0)
	.align		4
.L_0:
        /*0004*/ 	.word	index@(triton_mm)
        /*0008*/ 	.word	0x00000040


	//----- nvinfo : EIATTR_MIN_STACK_SIZE
	.align		4
.L_1:
        /*000c*/ 	.byte	0x04, 0x12
        /*000e*/ 	.short	(.L_3 - .L_2)
	.align		4
.L_2:
        /*0010*/ 	.word	index@(triton_mm)
        /*0014*/ 	.word	0x00000000


	//----- nvinfo : EIATTR_FRAME_SIZE
	.align		4
.L_3:
        /*0018*/ 	.byte	0x04, 0x11
        /*001a*/ 	.short	(.L_5 - .L_4)
	.align		4
.L_4:
        /*001c*/ 	.word	index@(triton_mm)
        /*0020*/ 	.word	0x00000000


	//----- nvinfo : EIATTR_MIN_STACK_SIZE
	.align		4
.L_5:
        /*0024*/ 	.byte	0x04, 0x12
        /*0026*/ 	.short	(.L_7 - .L_6)
	.align		4
.L_6:
        /*0028*/ 	.word	index@(triton_mm)
        /*002c*/ 	.word	0x00000000
.L_7:


//--------------------- .nv.info.triton_mm        --------------------------
	.section	.nv.info.triton_mm,"",@"SHT_CUDA_INFO"
	.sectionflags	@""
	.align	4


	//----- nvinfo : EIATTR_CUDA_API_VERSION
	.align		4
        /*0000*/ 	.byte	0x04, 0x37
        /*0002*/ 	.short	(.L_9 - .L_8)
.L_8:
        /*0004*/ 	.word	0x0000007c


	//----- nvinfo : EIATTR_SW2861232_WAR
	.align		4
.L_9:
        /*0008*/ 	.byte	0x01, 0x35
	.zero		2


	//----- nvinfo : EIATTR_PARAM_CBANK
	.align		4
        /*000c*/ 	.byte	0x04, 0x0a
        /*000e*/ 	.short	(.L_11 - .L_10)
	.align		4
.L_10:
        /*0010*/ 	.word	index@(.nv.constant0.triton_mm)
        /*0014*/ 	.short	0x0160
        /*0016*/ 	.short	0x0020


	//----- nvinfo : EIATTR_CBANK_PARAM_SIZE
	.align		4
.L_11:
        /*0018*/ 	.byte	0x03, 0x19
        /*001a*/ 	.short	0x0020


	//----- nvinfo : EIATTR_KPARAM_INFO
	.align		4
        /*001c*/ 	.byte	0x04, 0x17
        /*001e*/ 	.short	(.L_13 - .L_12)
.L_12:
        /*0020*/ 	.word	0x00000000
        /*0024*/ 	.short	0x0003
        /*0026*/ 	.short	0x0018
        /*0028*/ 	.byte	0x00, 0xf4, 0x21, 0x00


	//----- nvinfo : EIATTR_KPARAM_INFO
	.align		4
.L_13:
        /*002c*/ 	.byte	0x04, 0x17
        /*002e*/ 	.short	(.L_15 - .L_14)
.L_14:
        /*0030*/ 	.word	0x00000000
        /*0034*/ 	.short	0x0002
        /*0036*/ 	.short	0x0010
        /*0038*/ 	.byte	0x00, 0xf4, 0x21, 0x00


	//----- nvinfo : EIATTR_KPARAM_INFO
	.align		4
.L_15:
        /*003c*/ 	.byte	0x04, 0x17
        /*003e*/ 	.short	(.L_17 - .L_16)
.L_16:
        /*0040*/ 	.word	0x00000000
        /*0044*/ 	.short	0x0001
        /*0046*/ 	.short	0x0008
        /*0048*/ 	.byte	0x00, 0xf4, 0x21, 0x00


	//----- nvinfo : EIATTR_KPARAM_INFO
	.align		4
.L_17:
        /*004c*/ 	.byte	0x04, 0x17
        /*004e*/ 	.short	(.L_19 - .L_18)
.L_18:
        /*0050*/ 	.word	0x00000000
        /*0054*/ 	.short	0x0000
        /*0056*/ 	.short	0x0000
        /*0058*/ 	.byte	0x00, 0xf4, 0x21, 0x00


	//----- nvinfo : EIATTR_MAXREG_COUNT
	.align		4
.L_19:
        /*005c*/ 	.byte	0x03, 0x1b
        /*005e*/ 	.short	0x00ff


	//----- nvinfo : EIATTR_EXIT_INSTR_OFFSETS
	.align		4
        /*0060*/ 	.byte	0x04, 0x1c
        /*0062*/ 	.short	(.L_21 - .L_20)


	//   ....[0]....
.L_20:
        /*0064*/ 	.word	0x000019d0


	//   ....[1]....
        /*0068*/ 	.word	0x00001a20


	//----- nvinfo : EIATTR_REQNTID
	.align		4
.L_21:
        /*006c*/ 	.byte	0x04, 0x10
        /*006e*/ 	.short	(.L_23 - .L_22)
.L_22:
        /*0070*/ 	.word	0x00000100
        /*0074*/ 	.word	0x00000001
        /*0078*/ 	.word	0x00000001
.L_23:


//--------------------- .nv.callgraph             --------------------------
	.section	.nv.callgraph,"",@"SHT_CUDA_CALLGRAPH"
	.align	4
	.sectionentsize	8
	.align		4
        /*0000*/ 	.word	0x00000000
	.align		4
        /*0004*/ 	.word	0xffffffff
	.align		4
        /*0008*/ 	.word	0x00000000
	.align		4
        /*000c*/ 	.word	0xfffffffe
	.align		4
        /*0010*/ 	.word	0x00000000
	.align		4
        /*0014*/ 	.word	0xfffffffd
	.align		4
        /*0018*/ 	.word	0x00000000
	.align		4
        /*001c*/ 	.word	0xfffffffc


//--------------------- .nv.rel.action            --------------------------
	.section	.nv.rel.action,"",@"SHT_CUDA_RELOCINFO"
	.align	8
	.sectionentsize	8
        /*0000*/ 	.byte	0x73, 0x00, 0x00, 0x00, 0x00, 0x00, 0x00, 0x00, 0x00, 0x00, 0x00, 0x11, 0x25, 0x00, 0x05, 0x36


//--------------------- .nv.constant0.triton_mm   --------------------------
	.section	.nv.constant0.triton_mm,"a",@progbits
	.sectionflags	@""
	.align	4
.nv.constant0.triton_mm:
	.zero		384


//--------------------- .text.triton_mm           --------------------------
	.section	.text.triton_mm,"ax",@progbits
	.sectionflags	@"SHF_BARRIERS=1"
	.sectioninfo	@"SHI_REGISTERS=64"
	.align	128
        .global         triton_mm
        .type           triton_mm,@function
        .size           triton_mm,(.L_x_2 - triton_mm)
        .other          triton_mm,@"STO_CUDA_ENTRY STV_DEFAULT"
triton_mm:
.text.triton_mm:
[----:B------:R-:W-:Y:S02]  /*0000*/  IMAD.MOV.U32 R1, RZ, RZ, c[0x0][0x28] ;  /* 0x00000a00ff017624 */ /* 0x000fe400078e00ff */
[----:B------:R-:W1:Y:S01]  /*0010*/  S2R R9, SR_CTAID.X ;  /* 0x0000000000097919 */ /* 0x000e620000002500 */
[----:B------:R-:W-:Y:S01]  /*0020*/  IMAD.MOV.U32 R5, RZ, RZ, -0x8 ;  /* 0xfffffff8ff057424 */ /* 0x000fe200078e00ff */
[----:B------:R-:W-:Y:S01]  /*0030*/  ULDC.64 UR6, c[0x0][0x118] ;  /* 0x0000460000067ab9 */ /* 0x000fe20000000a00 */
[----:B------:R-:W-:Y:S01]  /*0040*/  CS2R R52, SRZ ;  /* 0x0000000000347805 */ /* 0x000fe2000001ff00 */
        /* <DEDUP_REMOVED lines=11> */
[----:B------:R-:W-:Y:S01]  /*0100*/  UMOV UR4, 0xffffffff ;  /* 0xffffffff00047882 */ /* 0x000fe20000000000 */
[----:B-1----:R-:W-:-:S05]  /*0110*/  IMAD.HI R0, R9, 0x2aaaaaab, RZ ;  /* 0x2aaaaaab09007827 */ /* 0x002fca00078e02ff */
[----:B------:R-:W-:-:S04]  /*0120*/  SHF.R.U32.HI R3, RZ, 0x1f, R0 ;  /* 0x0000001fff037819 */ /* 0x000fc80000011600 */
[----:B------:R-:W-:-:S05]  /*0130*/  LEA.HI.SX32 R0, R0, R3, 0x19 ;  /* 0x0000000300007211 */ /* 0x000fca00078fcaff */
[C---:B------:R-:W-:Y:S02]  /*0140*/  IMAD R2, R0.reuse, R5, 0x39 ;  /* 0x0000003900027424 */ /* 0x040fe400078e0205 */
[----:B------:R-:W-:-:S03]  /*0150*/  IMAD R7, R0, -0x300, R9 ;  /* 0xfffffd0000077824 */ /* 0x000fc600078e0209 */
[----:B------:R-:W-:Y:S02]  /*0160*/  IMNMX R4, R2, 0x8, PT ;  /* 0x0000000802047817 */ /* 0x000fe40003800200 */
[----:B------:R-:W-:Y:S02]  /*0170*/  IABS R6, R7 ;  /* 0x0000000700067213 */ /* 0x000fe40000000000 */
[-C--:B------:R-:W-:Y:S02]  /*0180*/  IABS R8, R4.reuse ;  /* 0x0000000400087213 */ /* 0x080fe40000000000 */
[-C--:B------:R-:W-:Y:S02]  /*0190*/  IABS R10, R4.reuse ;  /* 0x00000004000a7213 */ /* 0x080fe40000000000 */
[----:B------:R-:W1:Y:S01]  /*01a0*/  I2F.RP R5, R8 ;  /* 0x0000000800057306 */ /* 0x000e620000209400 */
[----:B------:R-:W-:Y:S02]  /*01b0*/  LOP3.LUT R7, R7, R4, RZ, 0x3c, !PT ;  /* 0x0000000407077212 */ /* 0x000fe400078e3cff */
[----:B------:R-:W-:-:S02]  /*01c0*/  IMAD.MOV R10, RZ, RZ, -R10 ;  /* 0x000000ffff0a7224 */ /* 0x000fc400078e0a0a */
[----:B------:R-:W-:-:S03]  /*01d0*/  ISETP.GE.AND P3, PT, R7, RZ, PT ;  /* 0x000000ff0700720c */ /* 0x000fc60003f66270 */
[----:B-1----:R-:W1:Y:S02]  /*01e0*/  MUFU.RCP R5, R5 ;  /* 0x0000000500057308 */ /* 0x002e640000001000 */
[----:B-1----:R-:W-:-:S06]  /*01f0*/  IADD3 R2, R5, 0xffffffe, RZ ;  /* 0x0ffffffe05027810 */ /* 0x002fcc0007ffe0ff */
[----:B------:R1:W2:Y:S02]  /*0200*/  F2I.FTZ.U32.TRUNC.NTZ R3, R2 ;  /* 0x0000000200037305 */ /* 0x0002a4000021f000 */
[----:B-1----:R-:W-:Y:S02]  /*0210*/  IMAD.MOV.U32 R2, RZ, RZ, RZ ;  /* 0x000000ffff027224 */ /* 0x002fe400078e00ff */
[----:B--2---:R-:W-:-:S04]  /*0220*/  IMAD.MOV R11, RZ, RZ, -R3 ;  /* 0x000000ffff0b7224 */ /* 0x004fc800078e0a03 */
[----:B------:R-:W-:-:S04]  /*0230*/  IMAD R11, R11, R8, RZ ;  /* 0x000000080b0b7224 */ /* 0x000fc800078e02ff */
[----:B------:R-:W-:Y:S01]  /*0240*/  IMAD.HI.U32 R3, R3, R11, R2 ;  /* 0x0000000b03037227 */ /* 0x000fe200078e0002 */
[----:B------:R-:W-:-:S05]  /*0250*/  IABS R2, R9 ;  /* 0x0000000900027213 */ /* 0x000fca0000000000 */
[----:B------:R-:W-:-:S04]  /*0260*/  IMAD.HI.U32 R5, R3, R6, RZ ;  /* 0x0000000603057227 */ /* 0x000fc800078e00ff */
[----:B------:R-:W-:-:S04]  /*0270*/  IMAD.HI.U32 R3, R3, R2, RZ ;  /* 0x0000000203037227 */ /* 0x000fc800078e00ff */
[-C--:B------:R-:W-:Y:S02]  /*0280*/  IMAD R6, R5, R10.reuse, R6 ;  /* 0x0000000a05067224 */ /* 0x080fe400078e0206 */
[----:B------:R-:W-:Y:S02]  /*0290*/  IMAD R3, R3, R10, R2 ;  /* 0x0000000a03037224 */ /* 0x000fe400078e0202 */
[----:B------:R-:W1:Y:S01]  /*02a0*/  S2R R2, SR_TID.X ;  /* 0x0000000000027919 */ /* 0x000e620000002100 */
[C---:B------:R-:W-:Y:S02]  /*02b0*/  ISETP.GT.U32.AND P2, PT, R8.reuse, R6, PT ;  /* 0x000000060800720c */ /* 0x040fe40003f44070 */
[----:B------:R-:W-:-:S11]  /*02c0*/  ISETP.GT.U32.AND P0, PT, R8, R3, PT ;  /* 0x000000030800720c */ /* 0x000fd60003f04070 */
[--C-:B------:R-:W-:Y:S01]  /*02d0*/  @!P2 IMAD.IADD R6, R6, 0x1, -R8.reuse ;  /* 0x000000010606a824 */ /* 0x100fe200078e0a08 */
[----:B------:R-:W-:Y:S01]  /*02e0*/  @!P2 IADD3 R5, R5, 0x1, RZ ;  /* 0x000000010505a810 */ /* 0x000fe20007ffe0ff */
[----:B------:R-:W-:Y:S01]  /*02f0*/  @!P0 IMAD.IADD R3, R3, 0x1, -R8 ;  /* 0x0000000103038824 */ /* 0x000fe200078e0a08 */
[----:B------:R-:W-:Y:S02]  /*0300*/  ISETP.GE.AND P2, PT, R9, RZ, PT ;  /* 0x000000ff0900720c */ /* 0x000fe40003f46270 */
[----:B------:R-:W-:Y:S02]  /*0310*/  ISETP.GE.U32.AND P0, PT, R6, R8, PT ;  /* 0x000000080600720c */ /* 0x000fe40003f06070 */
[----:B------:R-:W-:Y:S02]  /*0320*/  ISETP.GT.U32.AND P1, PT, R8, R3, PT ;  /* 0x000000030800720c */ /* 0x000fe40003f24070 */
[--C-:B-1----:R-:W-:Y:S01]  /*0330*/  SHF.R.U32.HI R54, RZ, 0x1, R2.reuse ;  /* 0x00000001ff367819 */ /* 0x102fe20000011602 */
[C---:B------:R-:W-:Y:S01]  /*0340*/  IMAD.SHL.U32 R10, R2.reuse, 0x10, RZ ;  /* 0x00000010020a7824 */ /* 0x040fe200078e00ff */
[----:B------:R-:W-:Y:S01]  /*0350*/  SHF.R.U32.HI R55, RZ, 0x2, R2 ;  /* 0x00000002ff377819 */ /* 0x000fe20000011602 */
[----:B------:R-:W-:Y:S01]  /*0360*/  IMAD.SHL.U32 R61, R2, 0x4, RZ ;  /* 0x00000004023d7824 */ /* 0x000fe200078e00ff */
[----:B------:R-:W-:-:S02]  /*0370*/  SGXT.U32 R54, R54, 0x7 ;  /* 0x000000073636781a */ /* 0x000fc40000000000 */
[----:B------:R-:W-:-:S03]  /*0380*/  SGXT.U32 R55, R55, 0x6 ;  /* 0x000000063737781a */ /* 0x000fc60000000000 */
[----:B------:R-:W-:Y:S02]  /*0390*/  @P0 IADD3 R5, R5, 0x1, RZ ;  /* 0x0000000105050810 */ /* 0x000fe40007ffe0ff */
[----:B------:R-:W-:Y:S01]  /*03a0*/  @!P1 IMAD.IADD R3, R3, 0x1, -R8 ;  /* 0x0000000103039824 */ /* 0x000fe200078e0a08 */
[----:B------:R-:W-:Y:S01]  /*03b0*/  ISETP.NE.AND P0, PT, R4, RZ, PT ;  /* 0x000000ff0400720c */ /* 0x000fe20003f05270 */
[----:B------:R-:W-:Y:S01]  /*03c0*/  IMAD.SHL.U32 R8, R2, 0x8, RZ ;  /* 0x0000000802087824 */ /* 0x000fe200078e00ff */
[----:B------:R-:W-:Y:S01]  /*03d0*/  LOP3.LUT R4, RZ, R4, RZ, 0x33, !PT ;  /* 0x00000004ff047212 */ /* 0x000fe200078e33ff */
[----:B------:R-:W-:Y:S01]  /*03e0*/  @!P3 IMAD.MOV R5, RZ, RZ, -R5 ;  /* 0x000000ffff05b224 */ /* 0x000fe200078e0a05 */
[----:B------:R-:W-:Y:S01]  /*03f0*/  LOP3.LUT R10, R10, 0x10, RZ, 0xc0, !PT ;  /* 0x000000100a0a7812 */ /* 0x000fe200078ec0ff */
[----:B------:R-:W-:Y:S01]  /*0400*/  @!P2 IMAD.MOV R3, RZ, RZ, -R3 ;  /* 0x000000ffff03a224 */ /* 0x000fe200078e0a03 */
[----:B------:R-:W-:Y:S02]  /*0410*/  LOP3.LUT R8, R8, 0x18, RZ, 0xc0, !PT ;  /* 0x0000001808087812 */ /* 0x000fe400078ec0ff */
[----:B------:R-:W-:-:S02]  /*0420*/  SEL R59, R4, R5, !P0 ;  /* 0x00000005043b7207 */ /* 0x000fc40004000000 */
[----:B------:R-:W-:Y:S01]  /*0430*/  SEL R3, R4, R3, !P0 ;  /* 0x0000000304037207 */ /* 0x000fe20004000000 */
[----:B------:R-:W-:Y:S01]  /*0440*/  IMAD.MOV.U32 R4, RZ, RZ, RZ ;  /* 0x000000ffff047224 */ /* 0x000fe200078e00ff */
[----:B------:R-:W-:Y:S01]  /*0450*/  LOP3.LUT R12, R2, 0x80, RZ, 0xc0, !PT ;  /* 0x00000080020c7812 */ /* 0x000fe200078ec0ff */
[----:B------:R-:W-:Y:S02]  /*0460*/  IMAD.SHL.U32 R59, R59, 0x80, RZ ;  /* 0x000000803b3b7824 */ /* 0x000fe400078e00ff */
[----:B------:R-:W-:-:S03]  /*0470*/  IMAD R3, R0, 0x8, R3 ;  /* 0x0000000800037824 */ /* 0x000fc600078e0203 */
[----:B------:R-:W-:Y:S01]  /*0480*/  LOP3.LUT R0, R59, R54, RZ, 0xfc, !PT ;  /* 0x000000363b007212 */ /* 0x000fe200078efcff */
[----:B------:R-:W-:Y:S01]  /*0490*/  IMAD.SHL.U32 R60, R3, 0x40, RZ ;  /* 0x00000040033c7824 */ /* 0x000fe200078e00ff */
[----:B------:R-:W-:-:S03]  /*04a0*/  LOP3.LUT R3, R2, 0x8, RZ, 0xc0, !PT ;  /* 0x0000000802037812 */ /* 0x000fc600078ec0ff */
[----:B------:R-:W-:Y:S01]  /*04b0*/  IMAD.HI R6, R0, 0x2aaaaaab, RZ ;  /* 0x2aaaaaab00067827 */ /* 0x000fe200078e02ff */
[----:B------:R-:W-:-:S04]  /*04c0*/  LOP3.LUT R5, R60, R55, RZ, 0xfc, !PT ;  /* 0x000000373c057212 */ /* 0x000fc800078efcff */
[----:B------:R-:W-:Y:S01]  /*04d0*/  SHF.R.U32.HI R7, RZ, 0x1f, R6 ;  /* 0x0000001fff077819 */ /* 0x000fe20000011606 */
[----:B------:R-:W-:-:S03]  /*04e0*/  IMAD.HI R4, R5, -0x6e5d4c3b, R4 ;  /* 0x91a2b3c505047827 */ /* 0x000fc600078e0204 */
[----:B------:R-:W-:Y:S01]  /*04f0*/  LEA.HI R9, R6, R7, RZ, 0x15 ;  /* 0x0000000706097211 */ /* 0x000fe200078fa8ff */
[C---:B------:R-:W-:Y:S01]  /*0500*/  IMAD.SHL.U32 R6, R3.reuse, 0x2, RZ ;  /* 0x0000000203067824 */ /* 0x040fe200078e00ff */
[----:B------:R-:W-:Y:S02]  /*0510*/  SHF.R.U32.HI R7, RZ, 0x1f, R4 ;  /* 0x0000001fff077819 */ /* 0x000fe40000011604 */
[----:B------:R-:W-:Y:S01]  /*0520*/  LOP3.LUT R3, R3, 0x7, R2, 0xf8, !PT ;  /* 0x0000000703037812 */ /* 0x000fe200078ef802 */
[----:B------:R-:W-:Y:S01]  /*0530*/  IMAD R9, R9, -0x3000, R0 ;  /* 0xffffd00009097824 */ /* 0x000fe200078e0200 */
[----:B------:R-:W-:Y:S02]  /*0540*/  LEA.HI.SX32 R7, R4, R7, 0x15 ;  /* 0x0000000704077211 */ /* 0x000fe400078faaff */
[----:B------:R-:W-:Y:S01]  /*0550*/  LOP3.LUT R0, R8, 0x10, R2, 0x78, !PT ;  /* 0x0000001008007812 */ /* 0x000fe200078e7802 */
[----:B------:R-:W-:Y:S01]  /*0560*/  IMAD R9, R9, 0xc00, R10 ;  /* 0x00000c0009097824 */ /* 0x000fe200078e020a */
[----:B------:R-:W-:Y:S01]  /*0570*/  LOP3.LUT R11, R10, R6, RZ, 0x3c, !PT ;  /* 0x000000060a0b7212 */ /* 0x000fe200078e3cff */
[----:B------:R-:W-:Y:S01]  /*0580*/  IMAD R7, R7, -0xe10, R5 ;  /* 0xfffff1f007077824 */ /* 0x000fe200078e0205 */
[----:B------:R-:W-:Y:S01]  /*0590*/  SHF.R.U32.HI R4, RZ, 0x3, R12 ;  /* 0x00000003ff047819 */ /* 0x000fe2000001160c */
[----:B------:R-:W-:Y:S01]  /*05a0*/  IMAD R55, R55, 0x20, R0 ;  /* 0x0000002037377824 */ /* 0x000fe200078e0200 */
[----:B------:R-:W-:Y:S01]  /*05b0*/  IADD3 R50, P1, R9, c[0x0][0x168], RZ ;  /* 0x00005a0009327a10 */ /* 0x000fe20007f3e0ff */
[----:B------:R-:W-:Y:S01]  /*05c0*/  IMAD R7, R7, 0xc00, R8 ;  /* 0x00000c0007077824 */ /* 0x000fe200078e0208 */
[----:B------:R-:W-:Y:S01]  /*05d0*/  SHF.R.U32.HI R0, RZ, 0x2, R2 ;  /* 0x00000002ff007819 */ /* 0x000fe20000011602 */
[----:B------:R-:W-:Y:S01]  /*05e0*/  IMAD R54, R54, 0x20, R11 ;  /* 0x0000002036367824 */ /* 0x000fe200078e020b */
[----:B------:R-:W-:Y:S01]  /*05f0*/  LEA.HI.X.SX32 R51, R9, c[0x0][0x16c], 0x1, P1 ;  /* 0x00005b0009337a11 */ /* 0x000fe200008f0eff */
[----:B------:R-:W-:Y:S01]  /*0600*/  CS2R R12, SRZ ;  /* 0x00000000000c7805 */ /* 0x000fe2000001ff00 */
[----:B------:R-:W-:Y:S01]  /*0610*/  IADD3 R46, P0, R7, c[0x0][0x160], RZ ;  /* 0x00005800072e7a10 */ /* 0x000fe20007f1e0ff */
[----:B------:R-:W-:Y:S01]  /*0620*/  CS2R R8, SRZ ;  /* 0x0000000000087805 */ /* 0x000fe2000001ff00 */
[----:B------:R-:W-:-:S02]  /*0630*/  LOP3.LUT R10, R0, 0x18, RZ, 0xc0, !PT ;  /* 0x00000018000a7812 */ /* 0x000fc400078ec0ff */
[----:B------:R-:W-:Y:S02]  /*0640*/  LEA.HI.X.SX32 R47, R7, c[0x0][0x164], 0x1, P0 ;  /* 0x00005900072f7a11 */ /* 0x000fe400000f0eff */
[--C-:B------:R-:W-:Y:S02]  /*0650*/  LOP3.LUT R0, R2, 0x10, R61.reuse, 0x48, !PT ;  /* 0x0000001002007812 */ /* 0x100fe400078e483d */
[----:B------:R-:W-:Y:S01]  /*0660*/  LOP3.LUT R5, R3, R4, RZ, 0xfc, !PT ;  /* 0x0000000403057212 */ /* 0x000fe200078efcff */
[----:B------:R1:W-:Y:S01]  /*0670*/  LDGSTS.E.64 [R55+0x3000], [R46.64] ;  /* 0x030000002e377fae */ /* 0x0003e2000b921a46 */
[--C-:B------:R-:W-:Y:S02]  /*0680*/  LOP3.LUT R3, R4, 0xf, R2.reuse, 0xf8, !PT ;  /* 0x0000000f04037812 */ /* 0x100fe400078ef802 */
[----:B------:R-:W-:Y:S01]  /*0690*/  LOP3.LUT R56, R6, 0x10, R61, 0x78, !PT ;  /* 0x0000001006387812 */ /* 0x000fe200078e783d */
[----:B------:R-:W0:Y:S01]  /*06a0*/  LDGDEPBAR ;  /* 0x00000000000079af */ /* 0x000e220000000000 */
[----:B------:R-:W-:Y:S01]  /*06b0*/  LOP3.LUT R11, R10, 0x7, R2, 0xf8, !PT ;  /* 0x000000070a0b7812 */ /* 0x000fe200078ef802 */
[--C-:B------:R-:W-:Y:S01]  /*06c0*/  IMAD R57, R5, 0x20, R0.reuse ;  /* 0x0000002005397824 */ /* 0x100fe200078e0200 */
[----:B------:R-:W-:Y:S01]  /*06d0*/  IADD3 R48, P0, R50, 0x60, RZ ;  /* 0x0000006032307810 */ /* 0x000fe20007f1e0ff */
[----:B------:R2:W-:Y:S01]  /*06e0*/  LDGSTS.E.BYPASS.128 [R54], [R50.64] ;  /* 0x0000000032367fae */ /* 0x0005e2000b901c46 */
[----:B------:R-:W-:Y:S01]  /*06f0*/  IADD3 R49, P1, R46, 0x60, RZ ;  /* 0x000000602e317810 */ /* 0x000fe20007f3e0ff */
[----:B------:R-:W-:Y:S01]  /*0700*/  IMAD R58, R3, 0x20, R0 ;  /* 0x00000020033a7824 */ /* 0x000fe200078e0200 */
[----:B------:R-:W-:Y:S01]  /*0710*/  CS2R R4, SRZ ;  /* 0x0000000000047805 */ /* 0x000fe2000001ff00 */
[----:B------:R-:W0:Y:S01]  /*0720*/  LDGDEPBAR ;  /* 0x00000000000079af */ /* 0x000e220000000000 */
[----:B------:R-:W-:Y:S01]  /*0730*/  IMAD R56, R11, 0x20, R56 ;  /* 0x000000200b387824 */ /* 0x000fe200078e0238 */
[----:B------:R-:W-:Y:S01]  /*0740*/  CS2R R6, SRZ ;  /* 0x0000000000067805 */ /* 0x000fe2000001ff00 */
[----:B------:R-:W-:Y:S01]  /*0750*/  IMAD.MOV.U32 R0, RZ, RZ, 0x2 ;  /* 0x00000002ff007424 */ /* 0x000fe200078e00ff */
[----:B------:R-:W-:Y:S01]  /*0760*/  BAR.SYNC.DEFER_BLOCKING 0x0 ;  /* 0x0000000000007b1d */ /* 0x000fe20000010000 */
[----:B------:R-:W-:Y:S01]  /*0770*/  CS2R R10, SRZ ;  /* 0x00000000000a7805 */ /* 0x000fe2000001ff00 */
[----:B------:R-:W-:-:S04]  /*0780*/  IADD3 R57, R57, 0x400, RZ ;  /* 0x0000040039397810 */ /* 0x000fc80007ffe0ff */
[----:B------:R-:W-:Y:S01]  /*0790*/  @!PT LDS RZ, [RZ] ;  /* 0x00000000fffff984 */ /* 0x000fe20000000800 */
[----:B------:R-:W-:Y:S01]  /*07a0*/  @!PT LDS RZ, [RZ] ;  /* 0x00000000fffff984 */ /* 0x000fe20000000800 */
[----:B------:R-:W-:Y:S01]  /*07b0*/  @!PT LDS RZ, [RZ] ;  /* 0x00000000fffff984 */ /* 0x000fe20000000800 */
[----:B------:R1:W-:Y:S04]  /*07c0*/  LDGSTS.E.64 [R55+0x3800], [R46.64+0x20] ;  /* 0x038000202e377fae */ /* 0x0003e8000b921a46 */
[----:B------:R-:W0:Y:S04]  /*07d0*/  LDGDEPBAR ;  /* 0x00000000000079af */ /* 0x000e280000000000 */
[----:B------:R2:W-:Y:S04]  /*07e0*/  LDGSTS.E.BYPASS.128 [R54+0x1000], [R50.64+0x20] ;  /* 0x0100002032367fae */ /* 0x0005e8000b901c46 */
[----:B------:R-:W0:Y:S04]  /*07f0*/  LDGDEPBAR ;  /* 0x00000000000079af */ /* 0x000e280000000000 */
[----:B------:R-:W-:Y:S06]  /*0800*/  BAR.SYNC.DEFER_BLOCKING 0x0 ;  /* 0x0000000000007b1d */ /* 0x000fec0000010000 */
[----:B------:R-:W-:Y:S01]  /*0810*/  @!PT LDS RZ, [RZ] ;  /* 0x00000000fffff984 */ /* 0x000fe20000000800 */
[----:B------:R-:W-:Y:S01]  /*0820*/  @!PT LDS RZ, [RZ] ;  /* 0x00000000fffff984 */ /* 0x000fe20000000800 */
[----:B------:R-:W-:Y:S01]  /*0830*/  @!PT LDS RZ, [RZ] ;  /* 0x00000000fffff984 */ /* 0x000fe20000000800 */
[----:B------:R1:W-:Y:S04]  /*0840*/  LDGSTS.E.64 [R55+0x4000], [R46.64+0x40] ;  /* 0x040000402e377fae */ /* 0x0003e8000b921a46 */
[----:B------:R-:W0:Y:S04]  /*0850*/  LDGDEPBAR ;  /* 0x00000000000079af */ /* 0x000e280000000000 */
[----:B------:R2:W-:Y:S04]  /*0860*/  LDGSTS.E.BYPASS.128 [R54+0x2000], [R50.64+0x40] ;  /* 0x0200004032367fae */ /* 0x0005e8000b901c46 */
[----:B------:R-:W0:Y:S01]  /*0870*/  LDGDEPBAR ;  /* 0x00000000000079af */ /* 0x000e220000000000 */
[----:B-1----:R-:W-:-:S02]  /*0880*/  IMAD.X R46, RZ, RZ, R47, P1 ;  /* 0x000000ffff2e7224 */ /* 0x002fc400008e062f */
[----:B--2---:R-:W-:Y:S02]  /*0890*/  IMAD.X R50, RZ, RZ, R51, P0 ;  /* 0x000000ffff327224 */ /* 0x004fe400000e0633 */
.L_x_0:
[----:B------:R-:W-:-:S04]  /*08a0*/  DEPBAR.LE SB0, 0x4 ;  /* 0x000081000000791a */ /* 0x000fc80000000000 */
[----:B------:R-:W-:Y:S01]  /*08b0*/  UIADD3 UR4, UR4, 0x1, URZ ;  /* 0x0000000104047890 */ /* 0x000fe2000fffe03f */
[----:B------:R-:W-:Y:S01]  /*08c0*/  IADD3 R0, R0, 0x1, RZ ;  /* 0x0000000100007810 */ /* 0x000fe20007ffe0ff */
[----:B------:R-:W-:Y:S01]  /*08d0*/  IMAD.MOV.U32 R51, RZ, RZ, R50 ;  /* 0x000000ffff337224 */ /* 0x000fe200078e0032 */
[----:B------:R-:W-:Y:S01]  /*08e0*/  BAR.SYNC.DEFER_BLOCKING 0x0 ;  /* 0x0000000000007b1d */ /* 0x000fe20000010000 */
[----:B------:R-:W-:Y:S01]  /*08f0*/  UISETP.GE.AND UP0, UPT, UR4, 0x3, UPT ;  /* 0x000000030400788c */ /* 0x000fe2000bf06270 */
[----:B------:R-:W-:Y:S01]  /*0900*/  ISETP.GE.U32.AND P0, PT, R52, 0x5d, PT ;  /* 0x0000005d3400780c */ /* 0x000fe20003f06070 */
[----:B------:R-:W-:Y:S01]  /*0910*/  IMAD.MOV.U32 R50, RZ, RZ, R48 ;  /* 0x000000ffff327224 */ /* 0x000fe200078e0030 */
[C---:B------:R-:W-:Y:S01]  /*0920*/  ISETP.GE.AND P1, PT, R0.reuse, 0x3, PT ;  /* 0x000000030000780c */ /* 0x040fe20003f26270 */
[----:B------:R-:W-:Y:S01]  /*0930*/  USEL UR4, UR4, URZ, !UP0 ;  /* 0x0000003f04047287 */ /* 0x000fe2000c000000 */
[----:B------:R-:W-:Y:S02]  /*0940*/  ISETP.GE.U32.AND.EX P0, PT, R53, RZ, PT, P0 ;  /* 0x000000ff3500720c */ /* 0x000fe40003f06100 */
[----:B------:R-:W-:Y:S01]  /*0950*/  SEL R0, R0, RZ, !P1 ;  /* 0x000000ff00007207 */ /* 0x000fe20004800000 */
[----:B------:R-:W-:Y:S01]  /*0960*/  ULEA UR5, UR4, 0x3000, 0xb ;  /* 0x0000300004057891 */ /* 0x000fe2000f8e583f */
[----:B------:R-:W-:Y:S01]  /*0970*/  IADD3 R48, P1, R52, 0x1, RZ ;  /* 0x0000000134307810 */ /* 0x000fe20007f3e0ff */
[----:B------:R-:W-:Y:S01]  /*0980*/  IMAD.U32 R47, RZ, RZ, UR4 ;  /* 0x00000004ff2f7e24 */ /* 0x000fe2000f8e00ff */
[----:B------:R-:W-:-:S03]  /*0990*/  UIADD3 UR4, UR4, 0x1, URZ ;  /* 0x0000000104047890 */ /* 0x000fc6000fffe03f */
[----:B------:R-:W-:Y:S01]  /*09a0*/  IMAD R47, R47, 0x1000, R56 ;  /* 0x000010002f2f7824 */ /* 0x000fe200078e0238 */
[----:B------:R-:W-:-:S04]  /*09b0*/  UISETP.GE.AND UP0, UPT, UR4, 0x3, UPT ;  /* 0x000000030400788c */ /* 0x000fc8000bf06270 */
[----:B------:R-:W-:Y:S01]  /*09c0*/  USEL UR4, UR4, URZ, !UP0 ;  /* 0x0000003f04047287 */ /* 0x000fe2000c000000 */
[----:B------:R-:W-:Y:S04]  /*09d0*/  LDSM.16.M88.4 R40, [R58+UR5] ;  /* 0x000000053a28783b */ /* 0x000fe80008000200 */
[----:B------:R-:W1:Y:S04]  /*09e0*/  LDSM.16.M88.2 R16, [R47] ;  /* 0x000000002f10783b */ /* 0x000e680000000100 */
[----:B------:R-:W2:Y:S04]  /*09f0*/  LDSM.16.M88.2 R2, [R47+0x400] ;  /* 0x000400002f02783b */ /* 0x000ea80000000100 */
[----:B------:R-:W3:Y:S04]  /*0a00*/  LDSM.16.M88.2 R18, [R47+0x800] ;  /* 0x000800002f12783b */ /* 0x000ee80000000100 */
[----:B------:R4:W3:Y:S02]  /*0a10*/  LDSM.16.M88.2 R44, [R47+0xc00] ;  /* 0x000c00002f2c783b */ /* 0x0008e40000000100 */
[----:B----4-:R-:W-:-:S02]  /*0a20*/  IMAD.MOV.U32 R47, RZ, RZ, R46 ;  /* 0x000000ffff2f7224 */ /* 0x010fc400078e002e */
[----:B------:R-:W-:Y:S02]  /*0a30*/  IMAD.MOV.U32 R46, RZ, RZ, R49 ;  /* 0x000000ffff2e7224 */ /* 0x000fe400078e0031 */
[----:B------:R-:W-:-:S04]  /*0a40*/  IMAD.U32 R49, RZ, RZ, UR4 ;  /* 0x00000004ff317e24 */ /* 0x000fc8000f8e00ff */
[----:B------:R-:W-:Y:S01]  /*0a50*/  IMAD R49, R49, 0x1000, R56 ;  /* 0x0000100031317824 */ /* 0x000fe200078e0238 */
[C---:B-1----:R-:W-:Y:S08]  /*0a60*/  IMMA.16832.S8.S8.SAT R8, R40.reuse.ROW, R16.COL, R8 ;  /* 0x0000001028087237 */ /* 0x042ff00000445c08 */
[C---:B--2---:R-:W-:Y:S08]  /*0a70*/  IMMA.16832.S8.S8.SAT R20, R40.reuse.ROW, R2.COL, R20 ;  /* 0x0000000228147237 */ /* 0x044ff00000445c14 */
[C---:B---3--:R-:W-:Y:S08]  /*0a80*/  IMMA.16832.S8.S8.SAT R24, R40.reuse.ROW, R18.COL, R24 ;  /* 0x0000001228187237 */ /* 0x048ff00000445c18 */
[----:B------:R-:W-:Y:S01]  /*0a90*/  IMMA.16832.S8.S8.SAT R28, R40.ROW, R44.COL, R28 ;  /* 0x0000002c281c7237 */ /* 0x000fe20000445c1c */
[----:B------:R-:W1:Y:S01]  /*0aa0*/  LDSM.16.M88.4 R40, [R57+UR5] ;  /* 0x000000053928783b */ /* 0x000e620008000200 */
[----:B------:R-:W-:-:S02]  /*0ab0*/  ULEA UR5, UR4, 0x3000, 0xb ;  /* 0x0000300004057891 */ /* 0x000fc4000f8e583f */
[----:B------:R-:W-:-:S04]  /*0ac0*/  UIADD3 UR4, UR4, 0x1, URZ ;  /* 0x0000000104047890 */ /* 0x000fc8000fffe03f */
[----:B------:R-:W-:-:S04]  /*0ad0*/  UISETP.GE.AND UP0, UPT, UR4, 0x3, UPT ;  /* 0x000000030400788c */ /* 0x000fc8000bf06270 */
[----:B------:R-:W-:Y:S01]  /*0ae0*/  USEL UR4, UR4, URZ, !UP0 ;  /* 0x0000003f04047287 */ /* 0x000fe2000c000000 */
[C---:B-1----:R-:W-:Y:S07]  /*0af0*/  IMMA.16832.S8.S8.SAT R4, R40.reuse.ROW, R16.COL, R4 ;  /* 0x0000001028047237 */ /* 0x042fee0000445c04 */
[C---:B------:R-:W-:Y:S01]  /*0b00*/  IMAD R16, R0.reuse, 0x800, R55 ;  /* 0x0000080000107824 */ /* 0x040fe200078e0237 */
[----:B------:R-:W-:Y:S01]  /*0b10*/  BAR.SYNC.DEFER_BLOCKING 0x0 ;  /* 0x0000000000007b1d */ /* 0x000fe20000010000 */
[C---:B------:R-:W-:Y:S08]  /*0b20*/  IMMA.16832.S8.S8.SAT R32, R40.reuse.ROW, R2.COL, R32 ;  /* 0x0000000228207237 */ /* 0x040ff00000445c20 */
[C---:B------:R-:W-:Y:S08]  /*0b30*/  IMMA.16832.S8.S8.SAT R36, R40.reuse.ROW, R18.COL, R36 ;  /* 0x0000001228247237 */ /* 0x040ff00000445c24 */
[----:B------:R-:W-:Y:S01]  /*0b40*/  IMMA.16832.S8.S8.SAT R12, R40.ROW, R44.COL, R12 ;  /* 0x0000002c280c7237 */ /* 0x000fe20000445c0c */
[----:B------:R-:W-:Y:S01]  /*0b50*/  @!PT LDS RZ, [RZ] ;  /* 0x00000000fffff984 */ /* 0x000fe20000000800 */
[----:B------:R-:W-:Y:S01]  /*0b60*/  @!PT LDS RZ, [RZ] ;  /* 0x00000000fffff984 */ /* 0x000fe20000000800 */
[----:B------:R-:W-:Y:S01]  /*0b70*/  @!PT LDS RZ, [RZ] ;  /* 0x00000000fffff984 */ /* 0x000fe20000000800 */
[----:B------:R1:W-:Y:S04]  /*0b80*/  LDGSTS.E.64 [R16+0x3000], [R46.64], !P0 ;  /* 0x030000002e107fae */ /* 0x0003e8000c121a46 */
[----:B------:R-:W0:Y:S01]  /*0b90*/  LDGDEPBAR ;  /* 0x00000000000079af */ /* 0x000e220000000000 */
[C---:B-1----:R-:W-:Y:S01]  /*0ba0*/  IMAD R16, R0.reuse, 0x1000, R54 ;  /* 0x0000100000107824 */ /* 0x042fe200078e0236 */
[----:B------:R-:W-:-:S04]  /*0bb0*/  IADD3 R0, R0, 0x1, RZ ;  /* 0x0000000100007810 */ /* 0x000fc80007ffe0ff */
[----:B------:R1:W-:Y:S01]  /*0bc0*/  LDGSTS.E.BYPASS.128 [R16], [R50.64], !P0 ;  /* 0x0000000032107fae */ /* 0x0003e2000c101c46 */
[----:B------:R-:W-:Y:S01]  /*0bd0*/  ISETP.GE.U32.AND P0, PT, R48, 0x5d, PT ;  /* 0x0000005d3000780c */ /* 0x000fe20003f06070 */
[----:B------:R-:W-:Y:S01]  /*0be0*/  IMAD.X R48, RZ, RZ, R53, P1 ;  /* 0x000000ffff307224 */ /* 0x000fe200008e0635 */
[----:B------:R-:W-:Y:S01]  /*0bf0*/  ISETP.GE.AND P1, PT, R0, 0x3, PT ;  /* 0x000000030000780c */ /* 0x000fe20003f26270 */
[----:B------:R-:W0:Y:S03]  /*0c00*/  LDGDEPBAR ;  /* 0x00000000000079af */ /* 0x000e260000000000 */
[----:B------:R-:W-:Y:S02]  /*0c10*/  ISETP.GE.U32.AND.EX P0, PT, R48, RZ, PT, P0 ;  /* 0x000000ff3000720c */ /* 0x000fe40003f06100 */
[----:B------:R-:W-:Y:S02]  /*0c20*/  SEL R0, R0, RZ, !P1 ;  /* 0x000000ff00007207 */ /* 0x000fe40004800000 */
[----:B------:R-:W-:Y:S01]  /*0c30*/  IADD3 R48, P1, R52, 0x2, RZ ;  /* 0x0000000234307810 */ /* 0x000fe20007f3e0ff */
[----:B------:R-:W-:-:S04]  /*0c40*/  DEPBAR.LE SB0, 0x4 ;  /* 0x000081000000791a */ /* 0x000fc80000000000 */
[----:B------:R-:W-:Y:S06]  /*0c50*/  BAR.SYNC.DEFER_BLOCKING 0x0 ;  /* 0x0000000000007b1d */ /* 0x000fec0000010000 */
[----:B-1----:R-:W-:Y:S04]  /*0c60*/  LDSM.16.M88.2 R16, [R49] ;  /* 0x000000003110783b */ /* 0x002fe80000000100 */
[----:B------:R-:W1:Y:S04]  /*0c70*/  LDSM.16.M88.4 R40, [R58+UR5] ;  /* 0x000000053a28783b */ /* 0x000e680008000200 */
[----:B------:R-:W2:Y:S04]  /*0c80*/  LDSM.16.M88.2 R2, [R49+0x400] ;  /* 0x000400003102783b */ /* 0x000ea80000000100 */
[----:B------:R-:W3:Y:S04]  /*0c90*/  LDSM.16.M88.2 R18, [R49+0x800] ;  /* 0x000800003112783b */ /* 0x000ee80000000100 */
[----:B------:R4:W3:Y:S02]  /*0ca0*/  LDSM.16.M88.2 R44, [R49+0xc00] ;  /* 0x000c0000312c783b */ /* 0x0008e40000000100 */
[----:B----4-:R-:W-:-:S04]  /*0cb0*/  IMAD.U32 R49, RZ, RZ, UR4 ;  /* 0x00000004ff317e24 */ /* 0x010fc8000f8e00ff */
        /* <DEDUP_REMOVED lines=13> */
[C---:B------:R-:W-:Y:S01]  /*0d90*/  IMAD R17, R0.reuse, 0x1000, R54 ;  /* 0x0000100000117824 */ /* 0x040fe200078e0236 */
[----:B------:R-:W-:Y:S01]  /*0da0*/  IMMA.16832.S8.S8.SAT R32, R40.ROW, R2.COL, R32 ;  /* 0x0000000228207237 */ /* 0x000fe20000445c20 */
[----:B------:R-:W-:-:S07]  /*0db0*/  IADD3 R0, R0, 0x1, RZ ;  /* 0x0000000100007810 */ /* 0x000fce0007ffe0ff */
[C---:B------:R-:W-:Y:S08]  /*0dc0*/  IMMA.16832.S8.S8.SAT R36, R40.reuse.ROW, R18.COL, R36 ;  /* 0x0000001228247237 */ /* 0x040ff00000445c24 */
[----:B------:R-:W-:Y:S01]  /*0dd0*/  IMMA.16832.S8.S8.SAT R12, R40.ROW, R44.COL, R12 ;  /* 0x0000002c280c7237 */ /* 0x000fe20000445c0c */
[----:B------:R-:W-:Y:S01]  /*0de0*/  @!PT LDS RZ, [RZ] ;  /* 0x00000000fffff984 */ /* 0x000fe20000000800 */
[----:B------:R-:W-:Y:S01]  /*0df0*/  @!PT LDS RZ, [RZ] ;  /* 0x00000000fffff984 */ /* 0x000fe20000000800 */
[----:B------:R-:W-:Y:S01]  /*0e00*/  @!PT LDS RZ, [RZ] ;  /* 0x00000000fffff984 */ /* 0x000fe20000000800 */
[----:B------:R1:W-:Y:S04]  /*0e10*/  LDGSTS.E.64 [R16+0x3000], [R46.64+0x20], !P0 ;  /* 0x030000202e107fae */ /* 0x0003e8000c121a46 */
[----:B------:R-:W0:Y:S04]  /*0e20*/  LDGDEPBAR ;  /* 0x00000000000079af */ /* 0x000e280000000000 */
[----:B------:R1:W-:Y:S01]  /*0e30*/  LDGSTS.E.BYPASS.128 [R17], [R50.64+0x20], !P0 ;  /* 0x0000002032117fae */ /* 0x0003e2000c101c46 */
[----:B------:R-:W-:Y:S01]  /*0e40*/  ISETP.GE.U32.AND P0, PT, R48, 0x5d, PT ;  /* 0x0000005d3000780c */ /* 0x000fe20003f06070 */
[----:B------:R-:W-:Y:S01]  /*0e50*/  IMAD.X R48, RZ, RZ, R53, P1 ;  /* 0x000000ffff307224 */ /* 0x000fe200008e0635 */
[----:B------:R-:W-:Y:S01]  /*0e60*/  ISETP.GE.AND P1, PT, R0, 0x3, PT ;  /* 0x000000030000780c */ /* 0x000fe20003f26270 */
[----:B------:R-:W0:Y:S03]  /*0e70*/  LDGDEPBAR ;  /* 0x00000000000079af */ /* 0x000e260000000000 */
[----:B------:R-:W-:-:S02]  /*0e80*/  ISETP.GE.U32.AND.EX P0, PT, R48, RZ, PT, P0 ;  /* 0x000000ff3000720c */ /* 0x000fc40003f06100 */
[----:B------:R-:W-:Y:S01]  /*0e90*/  SEL R0, R0, RZ, !P1 ;  /* 0x000000ff00007207 */ /* 0x000fe20004800000 */
[----:B------:R-:W-:-:S04]  /*0ea0*/  DEPBAR.LE SB0, 0x4 ;  /* 0x000081000000791a */ /* 0x000fc80000000000 */
[----:B------:R-:W-:Y:S06]  /*0eb0*/  BAR.SYNC.DEFER_BLOCKING 0x0 ;  /* 0x0000000000007b1d */ /* 0x000fec0000010000 */
[----:B-1----:R-:W-:Y:S04]  /*0ec0*/  LDSM.16.M88.2 R16, [R49] ;  /* 0x000000003110783b */ /* 0x002fe80000000100 */
[----:B------:R-:W1:Y:S04]  /*0ed0*/  LDSM.16.M88.4 R40, [R58+UR5] ;  /* 0x000000053a28783b */ /* 0x000e680008000200 */
[----:B------:R-:W2:Y:S04]  /*0ee0*/  LDSM.16.M88.2 R2, [R49+0x400] ;  /* 0x000400003102783b */ /* 0x000ea80000000100 */
[----:B------:R-:W3:Y:S04]  /*0ef0*/  LDSM.16.M88.2 R18, [R49+0x800] ;  /* 0x000800003112783b */ /* 0x000ee80000000100 */
[----:B------:R-:W4:Y:S01]  /*0f00*/  LDSM.16.M88.2 R44, [R49+0xc00] ;  /* 0x000c0000312c783b */ /* 0x000f220000000100 */
[C---:B-1----:R-:W-:Y:S08]  /*0f10*/  IMMA.16832.S8.S8.SAT R8, R40.reuse.ROW, R16.COL, R8 ;  /* 0x0000001028087237 */ /* 0x042ff00000445c08 */
[C---:B--2---:R-:W-:Y:S08]  /*0f20*/  IMMA.16832.S8.S8.SAT R20, R40.reuse.ROW, R2.COL, R20 ;  /* 0x0000000228147237 */ /* 0x044ff00000445c14 */
[C---:B---3--:R-:W-:Y:S08]  /*0f30*/  IMMA.16832.S8.S8.SAT R24, R40.reuse.ROW, R18.COL, R24 ;  /* 0x0000001228187237 */ /* 0x048ff00000445c18 */
[----:B----4-:R-:W-:Y:S01]  /*0f40*/  IMMA.16832.S8.S8.SAT R28, R40.ROW, R44.COL, R28 ;  /* 0x0000002c281c7237 */ /* 0x010fe20000445c1c */
[----:B------:R-:W1:Y:S01]  /*0f50*/  LDSM.16.M88.4 R40, [R57+UR5] ;  /* 0x000000053928783b */ /* 0x000e620008000200 */
[----:B------:R-:W-:-:S06]  /*0f60*/  ULEA UR5, UR4, 0x3000, 0xb ;  /* 0x0000300004057891 */ /* 0x000fcc000f8e583f */
[C---:B-1----:R-:W-:Y:S07]  /*0f70*/  IMMA.16832.S8.S8.SAT R4, R40.reuse.ROW, R16.COL, R4 ;  /* 0x0000001028047237 */ /* 0x042fee0000445c04 */
[C---:B------:R-:W-:Y:S01]  /*0f80*/  IMAD R16, R0.reuse, 0x800, R55 ;  /* 0x0000080000107824 */ /* 0x040fe200078e0237 */
[----:B------:R-:W-:Y:S01]  /*0f90*/  BAR.SYNC.DEFER_BLOCKING 0x0 ;  /* 0x0000000000007b1d */ /* 0x000fe20000010000 */
[C---:B------:R-:W-:Y:S01]  /*0fa0*/  IMAD R17, R0.reuse, 0x1000, R54 ;  /* 0x0000100000117824 */ /* 0x040fe200078e0236 */
[----:B------:R-:W-:Y:S01]  /*0fb0*/  IMMA.16832.S8.S8.SAT R32, R40.ROW, R2.COL, R32 ;  /* 0x0000000228207237 */ /* 0x000fe20000445c20 */
[----:B------:R-:W-:-:S06]  /*0fc0*/  IADD3 R0, R0, 0x1, RZ ;  /* 0x0000000100007810 */ /* 0x000fcc0007ffe0ff */
[----:B------:R-:W-:Y:S01]  /*0fd0*/  IMAD.U32 R3, RZ, RZ, UR4 ;  /* 0x00000004ff037e24 */ /* 0x000fe2000f8e00ff */
[----:B------:R-:W-:Y:S03]  /*0fe0*/  IMMA.16832.S8.S8.SAT R36, R40.ROW, R18.COL, R36 ;  /* 0x0000001228247237 */ /* 0x000fe60000445c24 */
[----:B------:R-:W-:-:S05]  /*0ff0*/  IMAD R2, R3, 0x1000, R56 ;  /* 0x0000100003027824 */ /* 0x000fca00078e0238 */
[----:B------:R-:W-:Y:S01]  /*1000*/  IMMA.16832.S8.S8.SAT R12, R40.ROW, R44.COL, R12 ;  /* 0x0000002c280c7237 */ /* 0x000fe20000445c0c */
[----:B------:R-:W-:Y:S01]  /*1010*/  @!PT LDS RZ, [RZ] ;  /* 0x00000000fffff984 */ /* 0x000fe20000000800 */
[----:B------:R-:W-:Y:S01]  /*1020*/  @!PT LDS RZ, [RZ] ;  /* 0x00000000fffff984 */ /* 0x000fe20000000800 */
[----:B------:R-:W-:Y:S01]  /*1030*/  @!PT LDS RZ, [RZ] ;  /* 0x00000000fffff984 */ /* 0x000fe20000000800 */
[----:B------:R1:W-:Y:S04]  /*1040*/  LDGSTS.E.64 [R16+0x3000], [R46.64+0x40], !P0 ;  /* 0x030000402e107fae */ /* 0x0003e8000c121a46 */
[----:B------:R-:W0:Y:S04]  /*1050*/  LDGDEPBAR ;  /* 0x00000000000079af */ /* 0x000e280000000000 */
[----:B------:R1:W-:Y:S04]  /*1060*/  LDGSTS.E.BYPASS.128 [R17], [R50.64+0x40], !P0 ;  /* 0x0000004032117fae */ /* 0x0003e8000c101c46 */
[----:B------:R-:W0:Y:S01]  /*1070*/  LDGDEPBAR ;  /* 0x00000000000079af */ /* 0x000e220000000000 */
[----:B------:R-:W-:-:S04]  /*1080*/  DEPBAR.LE SB0, 0x4 ;  /* 0x000081000000791a */ /* 0x000fc80000000000 */
[----:B------:R-:W-:Y:S06]  /*1090*/  BAR.SYNC.DEFER_BLOCKING 0x0 ;  /* 0x0000000000007b1d */ /* 0x000fec0000010000 */
[----:B------:R-:W-:Y:S04]  /*10a0*/  LDSM.16.M88.2 R44, [R2] ;  /* 0x00000000022c783b */ /* 0x000fe80000000100 */
[----:B------:R-:W2:Y:S04]  /*10b0*/  LDSM.16.M88.4 R40, [R58+UR5] ;  /* 0x000000053a28783b */ /* 0x000ea80008000200 */
[----:B-1----:R-:W1:Y:S04]  /*10c0*/  LDSM.16.M88.4 R16, [R57+UR5] ;  /* 0x000000053910783b */ /* 0x002e680008000200 */
[----:B------:R-:W3:Y:S01]  /*10d0*/  LDSM.16.M88.2 R48, [R2+0x400] ;  /* 0x000400000230783b */ /* 0x000ee20000000100 */
[-C--:B--2---:R-:W-:Y:S08]  /*10e0*/  IMMA.16832.S8.S8.SAT R8, R40.ROW, R44.reuse.COL, R8 ;  /* 0x0000002c28087237 */ /* 0x084ff00000445c08 */
[----:B-1----:R-:W-:Y:S01]  /*10f0*/  IMMA.16832.S8.S8.SAT R4, R16.ROW, R44.COL, R4 ;  /* 0x0000002c10047237 */ /* 0x002fe20000445c04 */
[----:B------:R-:W1:Y:S04]  /*1100*/  LDSM.16.M88.2 R44, [R2+0x800] ;  /* 0x00080000022c783b */ /* 0x000e680000000100 */
[----:B------:R-:W2:Y:S03]  /*1110*/  LDSM.16.M88.2 R2, [R2+0xc00] ;  /* 0x000c00000202783b */ /* 0x000ea60000000100 */
[-C--:B---3--:R-:W-:Y:S08]  /*1120*/  IMMA.16832.S8.S8.SAT R20, R40.ROW, R48.reuse.COL, R20 ;  /* 0x0000003028147237 */ /* 0x088ff00000445c14 */
[----:B------:R-:W-:Y:S01]  /*1130*/  IMMA.16832.S8.S8.SAT R32, R16.ROW, R48.COL, R32 ;  /* 0x0000003010207237 */ /* 0x000fe20000445c20 */
[----:B------:R-:W-:Y:S06]  /*1140*/  BAR.SYNC.DEFER_BLOCKING 0x0 ;  /* 0x0000000000007b1d */ /* 0x000fec0000010000 */
[----:B------:R-:W-:Y:S01]  /*1150*/  IADD3 R49, P2, R46, 0x80, RZ ;  /* 0x000000802e317810 */ /* 0x000fe20007f5e0ff */
[C---:B-1----:R-:W-:Y:S08]  /*1160*/  IMMA.16832.S8.S8.SAT R24, R40.reuse.ROW, R44.COL, R24 ;  /* 0x0000002c28187237 */ /* 0x042ff00000445c18 */
[----:B--2---:R-:W-:Y:S07]  /*1170*/  IMMA.16832.S8.S8.SAT R28, R40.ROW, R2.COL, R28 ;  /* 0x00000002281c7237 */ /* 0x004fee0000445c1c */
[----:B------:R-:W-:Y:S01]  /*1180*/  IADD3 R40, P1, R52, 0x3, RZ ;  /* 0x0000000334287810 */ /* 0x000fe20007f3e0ff */
[----:B------:R-:W-:Y:S03]  /*1190*/  IMMA.16832.S8.S8.SAT R36, R16.ROW, R44.COL, R36 ;  /* 0x0000002c10247237 */ /* 0x000fe60000445c24 */
[----:B------:R-:W-:Y:S01]  /*11a0*/  ISETP.GE.U32.AND P0, PT, R40, 0x5d, PT ;  /* 0x0000005d2800780c */ /* 0x000fe20003f06070 */
[----:B------:R-:W-:Y:S01]  /*11b0*/  IMAD.X R40, RZ, RZ, R53, P1 ;  /* 0x000000ffff287224 */ /* 0x000fe200008e0635 */
[----:B------:R-:W-:-:S03]  /*11c0*/  ISETP.GE.AND P1, PT, R0, 0x3, PT ;  /* 0x000000030000780c */ /* 0x000fc60003f26270 */
[----:B------:R-:W-:Y:S01]  /*11d0*/  IMMA.16832.S8.S8.SAT R12, R16.ROW, R2.COL, R12 ;  /* 0x00000002100c7237 */ /* 0x000fe20000445c0c */
[----:B------:R-:W-:Y:S02]  /*11e0*/  ISETP.GE.U32.AND.EX P0, PT, R40, RZ, PT, P0 ;  /* 0x000000ff2800720c */ /* 0x000fe40003f06100 */
[----:B------:R-:W-:Y:S02]  /*11f0*/  SEL R0, R0, RZ, !P1 ;  /* 0x000000ff00007207 */ /* 0x000fe40004800000 */
[----:B------:R-:W-:-:S03]  /*1200*/  IADD3 R48, P1, R50, 0x80, RZ ;  /* 0x0000008032307810 */ /* 0x000fc60007f3e0ff */
[C---:B------:R-:W-:Y:S02]  /*1210*/  IMAD R40, R0.reuse, 0x800, R55 ;  /* 0x0000080000287824 */ /* 0x040fe400078e0237 */
[----:B------:R-:W-:-:S04]  /*1220*/  IMAD R41, R0, 0x1000, R54 ;  /* 0x0000100000297824 */ /* 0x000fc800078e0236 */
[----:B------:R-:W-:Y:S01]  /*1230*/  @!PT LDS RZ, [RZ] ;  /* 0x00000000fffff984 */ /* 0x000fe20000000800 */
[----:B------:R-:W-:Y:S01]  /*1240*/  @!PT LDS RZ, [RZ] ;  /* 0x00000000fffff984 */ /* 0x000fe20000000800 */
[----:B------:R-:W-:Y:S01]  /*1250*/  @!PT LDS RZ, [RZ] ;  /* 0x00000000fffff984 */ /* 0x000fe20000000800 */
[----:B------:R1:W-:Y:S04]  /*1260*/  LDGSTS.E.64 [R40+0x3000], [R46.64+0x60], !P0 ;  /* 0x030000602e287fae */ /* 0x0003e8000c121a46 */
[----:B------:R-:W0:Y:S04]  /*1270*/  LDGDEPBAR ;  /* 0x00000000000079af */ /* 0x000e280000000000 */
[----:B------:R2:W-:Y:S01]  /*1280*/  LDGSTS.E.BYPASS.128 [R41], [R50.64+0x60], !P0 ;  /* 0x0000006032297fae */ /* 0x0005e2000c101c46 */
[----:B------:R-:W-:-:S03]  /*1290*/  IADD3 R52, P0, R52, 0x4, RZ ;  /* 0x0000000434347810 */ /* 0x000fc60007f1e0ff */
[----:B------:R-:W0:Y:S01]  /*12a0*/  LDGDEPBAR ;  /* 0x00000000000079af */ /* 0x000e220000000000 */
[----:B-1----:R-:W-:Y:S02]  /*12b0*/  IMAD.X R46, RZ, RZ, R47, P2 ;  /* 0x000000ffff2e7224 */ /* 0x002fe400010e062f */
[----:B------:R-:W-:Y:S01]  /*12c0*/  IMAD.X R53, RZ, RZ, R53, P0 ;  /* 0x000000ffff357224 */ /* 0x000fe200000e0635 */
[----:B------:R-:W-:-:S04]  /*12d0*/  ISETP.NE.U32.AND P0, PT, R52, 0x60, PT ;  /* 0x000000603400780c */ /* 0x000fc80003f05070 */
[----:B------:R-:W-:Y:S01]  /*12e0*/  ISETP.NE.AND.EX P0, PT, R53, RZ, PT, P0 ;  /* 0x000000ff3500720c */ /* 0x000fe20003f05300 */
[----:B--2---:R-:W-:-:S12]  /*12f0*/  IMAD.X R50, RZ, RZ, R51, P1 ;  /* 0x000000ffff327224 */ /* 0x004fd800008e0633 */
[----:B------:R-:W-:Y:S05]  /*1300*/  @P0 BRA `(.L_x_0) ;  /* 0xfffff59000000947 */ /* 0x000fea000383ffff */
[----:B------:R-:W1:Y:S01]  /*1310*/  S2R R16, SR_TID.X ;  /* 0x0000000000107919 */ /* 0x000e620000002100 */
[----:B------:R-:W-:-:S04]  /*1320*/  DEPBAR.LE SB0, 0x0 ;  /* 0x000080000000791a */ /* 0x000fc80000000000 */
[----:B------:R-:W2:Y:S01]  /*1330*/  S2R R43, SR_TID.X ;  /* 0x00000000002b7919 */ /* 0x000ea20000002100 */
[----:B------:R-:W-:-:S03]  /*1340*/  LOP3.LUT R59, R59, 0x7c, R61, 0xf8, !PT ;  /* 0x0000007c3b3b7812 */ /* 0x000fc600078ef83d */
[----:B------:R-:W3:Y:S04]  /*1350*/  S2R R42, SR_TID.X ;  /* 0x00000000002a7919 */ /* 0x000ee80000002100 */
[----:B------:R-:W-:Y:S01]  /*1360*/  BAR.SYNC.DEFER_BLOCKING 0x0 ;  /* 0x0000000000007b1d */ /* 0x000fe20000010000 */
[----:B------:R-:W-:Y:S01]  /*1370*/  ISETP.GE.AND P0, PT, R59, 0x3000, PT ;  /* 0x000030003b00780c */ /* 0x000fe20003f06270 */
[C---:B-1----:R-:W-:Y:S02]  /*1380*/  IMAD.SHL.U32 R2, R16.reuse, 0x20, RZ ;  /* 0x0000002010027824 */ /* 0x042fe400078e00ff */
[----:B------:R-:W-:-:S03]  /*1390*/  IMAD.SHL.U32 R0, R16, 0x2, RZ ;  /* 0x0000000210007824 */ /* 0x000fc600078e00ff */
[----:B------:R-:W-:Y:S02]  /*13a0*/  LOP3.LUT R3, R2, 0x180, RZ, 0xc0, !PT ;  /* 0x0000018002037812 */ /* 0x000fe400078ec0ff */
[----:B--2---:R-:W-:Y:S02]  /*13b0*/  LOP3.LUT R43, R43, 0x10, RZ, 0xc0, !PT ;  /* 0x000000102b2b7812 */ /* 0x004fe400078ec0ff */
[----:B------:R-:W-:Y:S02]  /*13c0*/  LOP3.LUT R0, R3, 0x6, R0, 0xf8, !PT ;  /* 0x0000000603007812 */ /* 0x000fe400078ef800 */
[----:B------:R-:W-:Y:S02]  /*13d0*/  SHF.R.U32.HI R3, RZ, 0x3, R61 ;  /* 0x00000003ff037819 */ /* 0x000fe4000001163d */
[----:B---3--:R-:W-:Y:S01]  /*13e0*/  SHF.R.U32.HI R42, RZ, 0x2, R42 ;  /* 0x00000002ff2a7819 */ /* 0x008fe2000001162a */
[----:B------:R-:W-:Y:S01]  /*13f0*/  IMAD R2, R43, 0x20, R0 ;  /* 0x000000202b027824 */ /* 0x000fe200078e0200 */
[----:B------:R-:W-:Y:S01]  /*1400*/  LOP3.LUT R0, R61, 0x3fc, RZ, 0xc0, !PT ;  /* 0x000003fc3d007812 */ /* 0x000fe200078ec0ff */
[----:B------:R-:W1:Y:S01]  /*1410*/  S2R R43, SR_TID.X ;  /* 0x00000000002b7919 */ /* 0x000e620000002100 */
[----:B------:R-:W-:-:S02]  /*1420*/  LOP3.LUT R3, R3, 0x70, RZ, 0xc0, !PT ;  /* 0x0000007003037812 */ /* 0x000fc400078ec0ff */
[C---:B------:R-:W-:Y:S02]  /*1430*/  LOP3.LUT R17, R0.reuse, 0x400, RZ, 0xfc, !PT ;  /* 0x0000040000117812 */ /* 0x040fe400078efcff */
[C---:B------:R-:W-:Y:S01]  /*1440*/  LOP3.LUT R18, R0.reuse, 0x800, RZ, 0xfc, !PT ;  /* 0x0000080000127812 */ /* 0x040fe200078efcff */
[----:B------:R-:W-:Y:S01]  /*1450*/  IMAD R48, R0, 0x4, R3 ;  /* 0x0000000400307824 */ /* 0x000fe200078e0203 */
[----:B------:R-:W-:Y:S02]  /*1460*/  SHF.R.U32.HI R17, RZ, 0x3, R17 ;  /* 0x00000003ff117819 */ /* 0x000fe40000011611 */
[----:B------:R-:W-:Y:S02]  /*1470*/  LOP3.LUT R42, R42, 0x18, RZ, 0xc0, !PT ;  /* 0x000000182a2a7812 */ /* 0x000fe400078ec0ff */
[----:B------:R-:W-:Y:S02]  /*1480*/  LOP3.LUT R19, R0, 0xc00, RZ, 0xfc, !PT ;  /* 0x00000c0000137812 */ /* 0x000fe400078efcff */
[----:B------:R-:W-:-:S02]  /*1490*/  LOP3.LUT R41, R17, 0xf0, RZ, 0xc0, !PT ;  /* 0x000000f011297812 */ /* 0x000fc400078ec0ff */
[----:B------:R-:W-:Y:S02]  /*14a0*/  SHF.R.U32.HI R18, RZ, 0x3, R18 ;  /* 0x00000003ff127819 */ /* 0x000fe40000011612 */
[----:B------:R-:W-:-:S04]  /*14b0*/  SHF.R.U32.HI R40, RZ, 0x3, R19 ;  /* 0x00000003ff287819 */ /* 0x000fc80000011613 */
[----:B------:R-:W-:Y:S02]  /*14c0*/  LOP3.LUT R45, R40, 0x1f0, RZ, 0xc0, !PT ;  /* 0x000001f0282d7812 */ /* 0x000fe400078ec0ff */
[----:B-1----:R-:W-:-:S05]  /*14d0*/  LOP3.LUT R43, R43, 0x80, RZ, 0xc0, !PT ;  /* 0x000000802b2b7812 */ /* 0x002fca00078ec0ff */
[----:B------:R-:W-:Y:S01]  /*14e0*/  IMAD R2, R43, 0x10, R2 ;  /* 0x000000102b027824 */ /* 0x000fe200078e0202 */
[----:B------:R-:W-:-:S04]  /*14f0*/  LOP3.LUT R43, R18, 0x170, RZ, 0xc0, !PT ;  /* 0x00000170122b7812 */ /* 0x000fc800078ec0ff */
[----:B------:R-:W-:Y:S02]  /*1500*/  IADD3 R3, R2, 0x400, RZ ;  /* 0x0000040002037810 */ /* 0x000fe40007ffe0ff */
[----:B------:R-:W-:Y:S02]  /*1510*/  LOP3.LUT R17, R42, R2, RZ, 0xfc, !PT ;  /* 0x000000022a117212 */ /* 0x000fe400078efcff */
[----:B------:R-:W-:Y:S02]  /*1520*/  SHF.R.U32.HI R2, RZ, 0x3, R2 ;  /* 0x00000003ff027819 */ /* 0x000fe40000011602 */
[----:B------:R-:W-:Y:S01]  /*1530*/  SHF.R.U32.HI R19, RZ, 0x3, R3 ;  /* 0x00000003ff137819 */ /* 0x000fe20000011603 */
[----:B------:R-:W-:Y:S01]  /*1540*/  IMAD R3, R0, 0x4, R41 ;  /* 0x0000000400037824 */ /* 0x000fe200078e0229 */
[----:B------:R-:W-:Y:S01]  /*1550*/  LOP3.LUT R18, R2, 0x1fc, RZ, 0xc0, !PT ;  /* 0x000001fc02127812 */ /* 0x000fe200078ec0ff */
[C---:B------:R-:W-:Y:S01]  /*1560*/  IMAD R2, R0.reuse, 0x4, R43 ;  /* 0x0000000400027824 */ /* 0x040fe200078e022b */
[----:B------:R-:W-:Y:S01]  /*1570*/  LOP3.LUT R40, R19, 0x1f0, RZ, 0xc0, !PT ;  /* 0x000001f013287812 */ /* 0x000fe200078ec0ff */
[----:B------:R-:W-:Y:S01]  /*1580*/  IMAD R0, R0, 0x4, R45 ;  /* 0x0000000400007824 */ /* 0x000fe200078e022d */
[----:B------:R-:W-:Y:S01]  /*1590*/  SHF.R.U32.HI R41, RZ, 0x5, R16 ;  /* 0x00000005ff297819 */ /* 0x000fe20000011610 */
[----:B------:R-:W-:-:S02]  /*15a0*/  IMAD R49, R17, 0x4, R18 ;  /* 0x0000000411317824 */ /* 0x000fc400078e0212 */
[----:B------:R-:W-:Y:S01]  /*15b0*/  IMAD R50, R17, 0x4, R40 ;  /* 0x0000000411327824 */ /* 0x000fe200078e0228 */
[----:B------:R-:W-:Y:S02]  /*15c0*/  SGXT.U32 R41, R41, 0x3 ;  /* 0x000000032929781a */ /* 0x000fe40000000000 */
[----:B------:R-:W-:Y:S02]  /*15d0*/  STS.64 [R49], R8 ;  /* 0x0000000831007388 */ /* 0x000fe40000000a00 */
[----:B------:R-:W-:Y:S02]  /*15e0*/  LOP3.LUT R60, R41, R60, RZ, 0xfc, !PT ;  /* 0x0000003c293c7212 */ /* 0x000fe400078efcff */
[----:B------:R-:W-:Y:S02]  /*15f0*/  STS.64 [R50+0x1000], R10 ;  /* 0x0010000a32007388 */ /* 0x000fe40000000a00 */
[C---:B------:R-:W-:Y:S01]  /*1600*/  ISETP.LT.AND P1, PT, R60.reuse, 0xe10, !P0 ;  /* 0x00000e103c00780c */ /* 0x040fe20004721270 */
[C---:B------:R-:W-:Y:S01]  /*1610*/  IMAD R59, R60.reuse, 0x3000, R59 ;  /* 0x000030003c3b7824 */ /* 0x040fe200078e023b */
[----:B------:R-:W-:Y:S04]  /*1620*/  STS.64 [R49+0x80], R20 ;  /* 0x0000801431007388 */ /* 0x000fe80000000a00 */
[----:B------:R-:W-:Y:S04]  /*1630*/  STS.64 [R50+0x1080], R22 ;  /* 0x0010801632007388 */ /* 0x000fe80000000a00 */
[----:B------:R-:W-:Y:S04]  /*1640*/  STS.64 [R49+0x100], R24 ;  /* 0x0001001831007388 */ /* 0x000fe80000000a00 */
[----:B------:R-:W-:Y:S04]  /*1650*/  STS.64 [R50+0x1100], R26 ;  /* 0x0011001a32007388 */ /* 0x000fe80000000a00 */
[----:B------:R-:W-:Y:S04]  /*1660*/  STS.64 [R49+0x180], R28 ;  /* 0x0001801c31007388 */ /* 0x000fe80000000a00 */
[----:B------:R-:W-:Y:S04]  /*1670*/  STS.64 [R50+0x1180], R30 ;  /* 0x0011801e32007388 */ /* 0x000fe80000000a00 */
[----:B------:R-:W-:Y:S06]  /*1680*/  BAR.SYNC.DEFER_BLOCKING 0x0 ;  /* 0x0000000000007b1d */ /* 0x000fec0000010000 */
[----:B------:R-:W1:Y:S04]  /*1690*/  LDS.128 R16, [R48] ;  /* 0x0000000030107984 */ /* 0x000e680000000c00 */
[----:B------:R-:W2:Y:S04]  /*16a0*/  LDS.128 R40, [R3+0x1000] ;  /* 0x0010000003287984 */ /* 0x000ea80000000c00 */
[----:B------:R-:W3:Y:S04]  /*16b0*/  LDS.128 R8, [R2+0x2000] ;  /* 0x0020000002087984 */ /* 0x000ee80000000c00 */
[----:B------:R-:W4:Y:S04]  /*16c0*/  LDS.128 R20, [R0+0x3000] ;  /* 0x0030000000147984 */ /* 0x000f280000000c00 */
[----:B------:R-:W-:Y:S06]  /*16d0*/  BAR.SYNC.DEFER_BLOCKING 0x0 ;  /* 0x0000000000007b1d */ /* 0x000fec0000010000 */
[----:B------:R1:W-:Y:S04]  /*16e0*/  STS.64 [R49], R4 ;  /* 0x0000000431007388 */ /* 0x0003e80000000a00 */
[----:B------:R2:W-:Y:S04]  /*16f0*/  STS.64 [R50+0x1000], R6 ;  /* 0x0010000632007388 */ /* 0x0005e80000000a00 */
[----:B------:R-:W-:Y:S04]  /*1700*/  STS.64 [R49+0x80], R32 ;  /* 0x0000802031007388 */ /* 0x000fe80000000a00 */
[----:B------:R-:W-:Y:S01]  /*1710*/  STS.64 [R50+0x1080], R34 ;  /* 0x0010802232007388 */ /* 0x000fe20000000a00 */
[----:B-1----:R-:W-:-:S02]  /*1720*/  LOP3.LUT R4, R60, 0x8, RZ, 0xfc, !PT ;  /* 0x000000083c047812 */ /* 0x002fc400078efcff */
[----:B------:R-:W-:Y:S01]  /*1730*/  LOP3.LUT R5, R60, 0x20, RZ, 0xfc, !PT ;  /* 0x000000203c057812 */ /* 0x000fe200078efcff */
[----:B------:R-:W-:Y:S01]  /*1740*/  STS.64 [R49+0x100], R36 ;  /* 0x0001002431007388 */ /* 0x000fe20000000a00 */
[----:B------:R-:W-:Y:S02]  /*1750*/  ISETP.LT.AND P6, PT, R4, 0xe10, !P0 ;  /* 0x00000e100400780c */ /* 0x000fe400047c1270 */
[C---:B------:R-:W-:Y:S01]  /*1760*/  LOP3.LUT R4, R60.reuse, 0x10, RZ, 0xfc, !PT ;  /* 0x000000103c047812 */ /* 0x040fe200078efcff */
[----:B------:R-:W-:Y:S01]  /*1770*/  STS.64 [R50+0x1100], R38 ;  /* 0x0011002632007388 */ /* 0x000fe20000000a00 */
[----:B--2---:R-:W-:Y:S02]  /*1780*/  LOP3.LUT R6, R60, 0x18, RZ, 0xfc, !PT ;  /* 0x000000183c067812 */ /* 0x004fe400078efcff */
[----:B------:R-:W-:Y:S01]  /*1790*/  ISETP.LT.AND P5, PT, R4, 0xe10, !P0 ;  /* 0x00000e100400780c */ /* 0x000fe200047a1270 */
[----:B------:R1:W-:Y:S01]  /*17a0*/  STS.64 [R49+0x180], R12 ;  /* 0x0001800c31007388 */ /* 0x0003e20000000a00 */
[----:B------:R-:W-:Y:S01]  /*17b0*/  IMAD.MOV.U32 R4, RZ, RZ, 0x4 ;  /* 0x00000004ff047424 */ /* 0x000fe200078e00ff */
[----:B------:R-:W-:-:S02]  /*17c0*/  ISETP.LT.AND P3, PT, R5, 0xe10, !P0 ;  /* 0x00000e100500780c */ /* 0x000fc40004761270 */
[----:B------:R2:W-:Y:S01]  /*17d0*/  STS.64 [R50+0x1180], R14 ;  /* 0x0011800e32007388 */ /* 0x0005e20000000a00 */
[----:B------:R-:W-:-:S03]  /*17e0*/  LOP3.LUT R5, R60, 0x30, RZ, 0xfc, !PT ;  /* 0x000000303c057812 */ /* 0x000fc600078efcff */
[----:B------:R-:W-:Y:S01]  /*17f0*/  BAR.SYNC.DEFER_BLOCKING 0x0 ;  /* 0x0000000000007b1d */ /* 0x000fe20000010000 */
[----:B------:R-:W-:Y:S02]  /*1800*/  ISETP.LT.AND P4, PT, R6, 0xe10, !P0 ;  /* 0x00000e100600780c */ /* 0x000fe40004781270 */
[----:B------:R-:W-:Y:S02]  /*1810*/  IADD3 R7, R59, 0x18000, RZ ;  /* 0x000180003b077810 */ /* 0x000fe40007ffe0ff */
[C---:B-1----:R-:W-:Y:S02]  /*1820*/  LOP3.LUT R12, R60.reuse, 0x28, RZ, 0xfc, !PT ;  /* 0x000000283c0c7812 */ /* 0x042fe400078efcff */
[----:B------:R-:W-:Y:S01]  /*1830*/  LOP3.LUT R60, R60, 0x38, RZ, 0xfc, !PT ;  /* 0x000000383c3c7812 */ /* 0x000fe200078efcff */
[----:B------:R-:W-:Y:S01]  /*1840*/  IMAD.WIDE R6, R7, R4, c[0x0][0x170] ;  /* 0x00005c0007067625 */ /* 0x000fe200078e0204 */
[----:B------:R-:W-:Y:S02]  /*1850*/  ISETP.LT.AND P2, PT, R12, 0xe10, !P0 ;  /* 0x00000e100c00780c */ /* 0x000fe40004741270 */
[----:B------:R-:W-:-:S02]  /*1860*/  IADD3 R13, R59, 0x30000, RZ ;  /* 0x000300003b0d7810 */ /* 0x000fc40007ffe0ff */
[C---:B--2---:R-:W-:Y:S02]  /*1870*/  IADD3 R15, R59.reuse, 0x48000, RZ ;  /* 0x000480003b0f7810 */ /* 0x044fe40007ffe0ff */
[----:B------:R-:W-:Y:S01]  /*1880*/  IADD3 R33, R59, 0x78000, RZ ;  /* 0x000780003b217810 */ /* 0x000fe20007ffe0ff */
[----:B------:R-:W-:Y:S01]  /*1890*/  IMAD.WIDE R12, R13, R4, c[0x0][0x170] ;  /* 0x00005c000d0c7625 */ /* 0x000fe200078e0204 */
[----:B------:R-:W-:-:S03]  /*18a0*/  IADD3 R35, R59, 0x90000, RZ ;  /* 0x000900003b237810 */ /* 0x000fc60007ffe0ff */
[-C--:B------:R-:W-:Y:S01]  /*18b0*/  IMAD.WIDE R14, R15, R4.reuse, c[0x0][0x170] ;  /* 0x00005c000f0e7625 */ /* 0x080fe200078e0204 */
[----:B------:R-:W1:Y:S04]  /*18c0*/  LDS.128 R24, [R48] ;  /* 0x0000000030187984 */ /* 0x000e680000000c00 */
[----:B------:R-:W2:Y:S04]  /*18d0*/  LDS.128 R28, [R3+0x1000] ;  /* 0x00100000031c7984 */ /* 0x000ea80000000c00 */
[----:B------:R3:W2:Y:S02]  /*18e0*/  LDS.128 R44, [R2+0x2000] ;  /* 0x00200000022c7984 */ /* 0x0006a40000000c00 */
[----:B---3--:R-:W-:-:S05]  /*18f0*/  IMAD.WIDE R2, R59, R4, c[0x0][0x170] ;  /* 0x00005c003b027625 */ /* 0x008fca00078e0204 */
[----:B------:R3:W-:Y:S01]  /*1900*/  @P1 STG.E.128 [R2.64], R16 ;  /* 0x0000001002001986 */ /* 0x0007e2000c101d06 */
[----:B------:R-:W-:Y:S02]  /*1910*/  ISETP.LT.AND P1, PT, R5, 0xe10, !P0 ;  /* 0x00000e100500780c */ /* 0x000fe40004721270 */
[----:B------:R-:W-:Y:S01]  /*1920*/  ISETP.LT.AND P0, PT, R60, 0xe10, !P0 ;  /* 0x00000e103c00780c */ /* 0x000fe20004701270 */
[----:B------:R1:W-:Y:S01]  /*1930*/  @P6 STG.E.128 [R6.64], R40 ;  /* 0x0000002806006986 */ /* 0x0003e2000c101d06 */
[----:B------:R-:W-:-:S03]  /*1940*/  IADD3 R5, R59, 0x60000, RZ ;  /* 0x000600003b057810 */ /* 0x000fc60007ffe0ff */
[----:B------:R2:W-:Y:S04]  /*1950*/  @P5 STG.E.128 [R12.64], R8 ;  /* 0x000000080c005986 */ /* 0x0005e8000c101d06 */
[----:B----4-:R4:W-:Y:S01]  /*1960*/  @P4 STG.E.128 [R14.64], R20 ;  /* 0x000000140e004986 */ /* 0x0109e2000c101d06 */
[----:B---3--:R-:W-:-:S04]  /*1970*/  IMAD.WIDE R2, R5, R4, c[0x0][0x170] ;  /* 0x00005c0005027625 */ /* 0x008fc800078e0204 */
[-C--:B------:R-:W-:Y:S01]  /*1980*/  IMAD.WIDE R16, R33, R4.reuse, c[0x0][0x170] ;  /* 0x00005c0021107625 */ /* 0x080fe200078e0204 */
[----:B-1----:R4:W-:Y:S03]  /*1990*/  @P3 STG.E.128 [R2.64], R24 ;  /* 0x0000001802003986 */ /* 0x0029e6000c101d06 */
[----:B------:R-:W-:Y:S01]  /*19a0*/  IMAD.WIDE R18, R35, R4, c[0x0][0x170] ;  /* 0x00005c0023127625 */ /* 0x000fe200078e0204 */
[----:B--2---:R4:W-:Y:S04]  /*19b0*/  @P2 STG.E.128 [R16.64], R28 ;  /* 0x0000001c10002986 */ /* 0x0049e8000c101d06 */
[----:B------:R4:W-:Y:S01]  /*19c0*/  @P1 STG.E.128 [R18.64], R44 ;  /* 0x0000002c12001986 */ /* 0x0009e2000c101d06 */
[----:B------:R-:W-:Y:S05]  /*19d0*/  @!P0 EXIT ;  /* 0x000000000000894d */ /* 0x000fea0003800000 */
[----:B------:R-:W1:Y:S01]  /*19e0*/  LDS.128 R8, [R0+0x3000] ;  /* 0x0030000000087984 */ /* 0x000e620000000c00 */
[----:B------:R-:W-:-:S05]  /*19f0*/  IADD3 R5, R59, 0xa8000, RZ ;  /* 0x000a80003b057810 */ /* 0x000fca0007ffe0ff */
[----:B------:R-:W-:-:S05]  /*1a00*/  IMAD.WIDE R4, R5, R4, c[0x0][0x170] ;  /* 0x00005c0005047625 */ /* 0x000fca00078e0204 */
[----:B-1----:R-:W-:Y:S01]  /*1a10*/  STG.E.128 [R4.64], R8 ;  /* 0x0000000804007986 */ /* 0x002fe2000c101d06 */
[----:B------:R-:W-:Y:S05]  /*1a20*/  EXIT ;  /* 0x000000000000794d */ /* 0x000fea0003800000 */
.L_x_1:
[----:B------:R-:W-:-:S00]  /*1a30*/  BRA `(.L_x_1) ;  /* 0xfffffff000007947 */ /* 0x000fc0000383ffff */
[----:B------:R-:W-:-:S00]  /*1a40*/  NOP ;  /* 0x0000000000007918 */ /* 0x000fc00000000000 */
        /* <DEDUP_REMOVED lines=11> */
.L_x_2:


//--------------------- .nv.shared.triton_mm      --------------------------
	.section	.nv.shared.triton_mm,"aw",@nobits
	.sectionflags	@""
	.align	16
